	.headerflags	@"EF_CUDA_TEXMODE_UNIFIED EF_CUDA_64BIT_ADDRESS EF_CUDA_SM86 EF_CUDA_VIRTUAL_SM(EF_CUDA_SM86)"
	.elftype	@"ET_EXEC"


//--------------------- .nv.info                  --------------------------
	.section	.nv.info,"",@"SHT_CUDA_INFO"
	.align	4


	//----- nvinfo : EIATTR_REGCOUNT
	.align		4
        /*0000*/ 	.byte	0x04, 0x2f
        /*0002*/ 	.short	(.L_1 - .L_0)
	.align		4
.L_0:
        /*0004*/ 	.word	index@(triton_mm)
        /*0008*/ 	.word	0x00000030


	//----- nvinfo : EIATTR_MIN_STACK_SIZE
	.align		4
.L_1:
        /*000c*/ 	.byte	0x04, 0x12
        /*000e*/ 	.short	(.L_3 - .L_2)
	.align		4
.L_2:
        /*0010*/ 	.word	index@(triton_mm)
        /*0014*/ 	.word	0x00000000


	//----- nvinfo : EIATTR_FRAME_SIZE
	.align		4
.L_3:
        /*0018*/ 	.byte	0x04, 0x11
        /*001a*/ 	.short	(.L_5 - .L_4)
	.align		4
.L_4:
        /*001c*/ 	.word	index@(triton_mm)
        /*0020*/ 	.word	0x00000000


	//----- nvinfo : EIATTR_MIN_STACK_SIZE
	.align		4
.L_5:
        /*0024*/ 	.byte	0x04, 0x12
        /*0026*/ 	.short	(.L_7 - .L_6)
	.align		4
.L_6:
        /*0028*/ 	.word	index@(triton_mm)
        /*002c*/ 	.word	0x00000000
.L_7:


//--------------------- .nv.info.triton_mm        --------------------------
	.section	.nv.info.triton_mm,"",@"SHT_CUDA_INFO"
	.sectionflags	@""
	.align	4


	//----- nvinfo : EIATTR_CUDA_API_VERSION
	.align		4
        /*0000*/ 	.byte	0x04, 0x37
        /*0002*/ 	.short	(.L_9 - .L_8)
.L_8:
        /*0004*/ 	.word	0x0000007c


	//----- nvinfo : EIATTR_SW2861232_WAR
	.align		4
.L_9:
        /*0008*/ 	.byte	0x01, 0x35
	.zero		2


	//----- nvinfo : EIATTR_PARAM_CBANK
	.align		4
        /*000c*/ 	.byte	0x04, 0x0a
        /*000e*/ 	.short	(.L_11 - .L_10)
	.align		4
.L_10:
        /*0010*/ 	.word	index@(.nv.constant0.triton_mm)
        /*0014*/ 	.short	0x0160
        /*0016*/ 	.short	0x0020


	//----- nvinfo : EIATTR_CBANK_PARAM_SIZE
	.align		4
.L_11:
        /*0018*/ 	.byte	0x03, 0x19
        /*001a*/ 	.short	0x0020


	//----- nvinfo : EIATTR_KPARAM_INFO
	.align		4
        /*001c*/ 	.byte	0x04, 0x17
        /*001e*/ 	.short	(.L_13 - .L_12)
.L_12:
        /*0020*/ 	.word	0x00000000
        /*0024*/ 	.short	0x0003
        /*0026*/ 	.short	0x0018
        /*0028*/ 	.byte	0x00, 0xf4, 0x21, 0x00


	//----- nvinfo : EIATTR_KPARAM_INFO
	.align		4
.L_13:
        /*002c*/ 	.byte	0x04, 0x17
        /*002e*/ 	.short	(.L_15 - .L_14)
.L_14:
        /*0030*/ 	.word	0x00000000
        /*0034*/ 	.short	0x0002
        /*0036*/ 	.short	0x0010
        /*0038*/ 	.byte	0x00, 0xf4, 0x21, 0x00


	//----- nvinfo : EIATTR_KPARAM_INFO
	.align		4
.L_15:
        /*003c*/ 	.byte	0x04, 0x17
        /*003e*/ 	.short	(.L_17 - .L_16)
.L_16:
        /*0040*/ 	.word	0x00000000
        /*0044*/ 	.short	0x0001
        /*0046*/ 	.short	0x0008
        /*0048*/ 	.byte	0x00, 0xf4, 0x21, 0x00


	//----- nvinfo : EIATTR_KPARAM_INFO
	.align		4
.L_17:
        /*004c*/ 	.byte	0x04, 0x17
        /*004e*/ 	.short	(.L_19 - .L_18)
.L_18:
        /*0050*/ 	.word	0x00000000
        /*0054*/ 	.short	0x0000
        /*0056*/ 	.short	0x0000
        /*0058*/ 	.byte	0x00, 0xf4, 0x21, 0x00


	//----- nvinfo : EIATTR_MAXREG_COUNT
	.align		4
.L_19:
        /*005c*/ 	.byte	0x03, 0x1b
        /*005e*/ 	.short	0x00ff


	//----- nvinfo : EIATTR_EXIT_INSTR_OFFSETS
	.align		4
        /*0060*/ 	.byte	0x04, 0x1c
        /*0062*/ 	.short	(.L_21 - .L_20)


	//   ....[0]....
.L_20:
        /*0064*/ 	.word	0x000079c0


	//   ....[1]....
        /*0068*/ 	.word	0x00007a20


	//----- nvinfo : EIATTR_REQNTID
	.align		4
.L_21:
        /*006c*/ 	.byte	0x04, 0x10
        /*006e*/ 	.short	(.L_23 - .L_22)
.L_22:
        /*0070*/ 	.word	0x00000100
        /*0074*/ 	.word	0x00000001
        /*0078*/ 	.word	0x00000001
.L_23:


//--------------------- .nv.callgraph             --------------------------
	.section	.nv.callgraph,"",@"SHT_CUDA_CALLGRAPH"
	.align	4
	.sectionentsize	8
	.align		4
        /*0000*/ 	.word	0x00000000
	.align		4
        /*0004*/ 	.word	0xffffffff
	.align		4
        /*0008*/ 	.word	0x00000000
	.align		4
        /*000c*/ 	.word	0xfffffffe
	.align		4
        /*0010*/ 	.word	0x00000000
	.align		4
        /*0014*/ 	.word	0xfffffffd
	.align		4
        /*0018*/ 	.word	0x00000000
	.align		4
        /*001c*/ 	.word	0xfffffffc


//--------------------- .nv.rel.action            --------------------------
	.section	.nv.rel.action,"",@"SHT_CUDA_RELOCINFO"
	.align	8
	.sectionentsize	8
        /*0000*/ 	.byte	0x73, 0x00, 0x00, 0x00, 0x00, 0x00, 0x00, 0x00, 0x00, 0x00, 0x00, 0x11, 0x25, 0x00, 0x05, 0x36


//--------------------- .nv.constant0.triton_mm   --------------------------
	.section	.nv.constant0.triton_mm,"a",@progbits
	.sectionflags	@""
	.align	4
.nv.constant0.triton_mm:
	.zero		384


//--------------------- .text.triton_mm           --------------------------
	.section	.text.triton_mm,"ax",@progbits
	.sectionflags	@"SHF_BARRIERS=1"
	.sectioninfo	@"SHI_REGISTERS=48"
	.align	128
        .global         triton_mm
        .type           triton_mm,@function
        .size           triton_mm,(.L_x_1 - triton_mm)
        .other          triton_mm,@"STO_CUDA_ENTRY STV_DEFAULT"
triton_mm:
.text.triton_mm:
[----:B------:R-:W-:Y:S02]  /*0000*/  IMAD.MOV.U32 R1, RZ, RZ, c[0x0][0x28] ;  /* 0x00000a00ff017624 */ /* 0x000fe400078e00ff */
[----:B------:R-:W1:Y:S01]  /*0010*/  S2R R9, SR_CTAID.X ;  /* 0x0000000000097919 */ /* 0x000e620000002500 */
[----:B------:R-:W-:Y:S01]  /*0020*/  IMAD.MOV.U32 R5, RZ, RZ, -0x8 ;  /* 0xfffffff8ff057424 */ /* 0x000fe200078e00ff */
[----:B------:R-:W-:Y:S01]  /*0030*/  ULDC.64 UR4, c[0x0][0x118] ;  /* 0x0000460000047ab9 */ /* 0x000fe20000000a00 */
[----:B------:R-:W-:Y:S01]  /*0040*/  IMAD.MOV.U32 R23, RZ, RZ, 0x2 ;  /* 0x00000002ff177424 */ /* 0x000fe200078e00ff */
[----:B------:R-:W2:Y:S01]  /*0050*/  S2R R40, SR_TID.X ;  /* 0x0000000000287919 */ /* 0x000ea20000002100 */
[----:B-1----:R-:W-:Y:S01]  /*0060*/  IMAD.HI R0, R9, 0x2aaaaaab, RZ ;  /* 0x2aaaaaab09007827 */ /* 0x002fe200078e02ff */
[----:B------:R-:W-:Y:S02]  /*0070*/  IABS R8, R9 ;  /* 0x0000000900087213 */ /* 0x000fe40000000000 */
[C---:B--2---:R-:W-:Y:S01]  /*0080*/  LOP3.LUT R44, R40.reuse, 0x40, RZ, 0xc0, !PT ;  /* 0x00000040282c7812 */ /* 0x044fe200078ec0ff */
[C---:B------:R-:W-:Y:S01]  /*0090*/  IMAD.SHL.U32 R20, R40.reuse, 0x4, RZ ;  /* 0x0000000428147824 */ /* 0x040fe200078e00ff */
[----:B------:R-:W-:Y:S01]  /*00a0*/  SHF.R.U32.HI R3, RZ, 0x1f, R0 ;  /* 0x0000001fff037819 */ /* 0x000fe20000011600 */
[C---:B------:R-:W-:Y:S01]  /*00b0*/  IMAD.SHL.U32 R41, R40.reuse, 0x8, RZ ;  /* 0x0000000828297824 */ /* 0x040fe200078e00ff */
[----:B------:R-:W-:-:S02]  /*00c0*/  LOP3.LUT R43, R40, 0x80, RZ, 0xc0, !PT ;  /* 0x00000080282b7812 */ /* 0x000fc400078ec0ff */
[----:B------:R-:W-:Y:S02]  /*00d0*/  LEA.HI.SX32 R0, R0, R3, 0x1b ;  /* 0x0000000300007211 */ /* 0x000fe400078fdaff */
[C---:B------:R-:W-:Y:S02]  /*00e0*/  LOP3.LUT R13, R40.reuse, 0x4, RZ, 0xc0, !PT ;  /* 0x00000004280d7812 */ /* 0x040fe400078ec0ff */
[----:B------:R-:W-:Y:S01]  /*00f0*/  LOP3.LUT R45, R40, 0x10, RZ, 0xc0, !PT ;  /* 0x00000010282d7812 */ /* 0x000fe200078ec0ff */
[C---:B------:R-:W-:Y:S01]  /*0100*/  IMAD R2, R0.reuse, R5, 0x2 ;  /* 0x0000000200027424 */ /* 0x040fe200078e0205 */
[----:B------:R-:W-:Y:S01]  /*0110*/  SHF.R.U32.HI R42, RZ, 0x2, R40 ;  /* 0x00000002ff2a7819 */ /* 0x000fe20000011628 */
[----:B------:R-:W-:Y:S02]  /*0120*/  IMAD R7, R0, -0xc0, R9 ;  /* 0xffffff4000077824 */ /* 0x000fe400078e0209 */
[----:B------:R-:W-:Y:S01]  /*0130*/  IMAD.SHL.U32 R21, R13, 0x4, RZ ;  /* 0x000000040d157824 */ /* 0x000fe200078e00ff */
[----:B------:R-:W-:-:S02]  /*0140*/  IMNMX R4, R2, 0x8, PT ;  /* 0x0000000802047817 */ /* 0x000fc40003800200 */
[----:B------:R-:W-:Y:S02]  /*0150*/  IABS R10, R7 ;  /* 0x00000007000a7213 */ /* 0x000fe40000000000 */
[-C--:B------:R-:W-:Y:S02]  /*0160*/  IABS R6, R4.reuse ;  /* 0x0000000400067213 */ /* 0x080fe40000000000 */
[-C--:B------:R-:W-:Y:S02]  /*0170*/  IABS R12, R4.reuse ;  /* 0x00000004000c7213 */ /* 0x080fe40000000000 */
[----:B------:R-:W1:Y:S01]  /*0180*/  I2F.RP R5, R6 ;  /* 0x0000000600057306 */ /* 0x000e620000209400 */
[----:B------:R-:W-:Y:S02]  /*0190*/  LOP3.LUT R7, R7, R4, RZ, 0x3c, !PT ;  /* 0x0000000407077212 */ /* 0x000fe400078e3cff */
[----:B------:R-:W-:Y:S02]  /*01a0*/  LOP3.LUT R42, R42, 0x8, RZ, 0xc0, !PT ;  /* 0x000000082a2a7812 */ /* 0x000fe400078ec0ff */
[----:B------:R-:W-:-:S02]  /*01b0*/  ISETP.GE.AND P2, PT, R7, RZ, PT ;  /* 0x000000ff0700720c */ /* 0x000fc40003f46270 */
[----:B------:R-:W-:Y:S01]  /*01c0*/  SHF.R.U32.HI R7, RZ, 0x2, R44 ;  /* 0x00000002ff077819 */ /* 0x000fe2000001162c */
[----:B------:R-:W-:Y:S01]  /*01d0*/  IMAD.SHL.U32 R44, R44, 0x8, RZ ;  /* 0x000000082c2c7824 */ /* 0x000fe200078e00ff */
[----:B-1----:R-:W1:Y:S02]  /*01e0*/  MUFU.RCP R5, R5 ;  /* 0x0000000500057308 */ /* 0x002e640000001000 */
[----:B-1----:R-:W-:-:S06]  /*01f0*/  IADD3 R2, R5, 0xffffffe, RZ ;  /* 0x0ffffffe05027810 */ /* 0x002fcc0007ffe0ff */
[----:B------:R1:W2:Y:S02]  /*0200*/  F2I.FTZ.U32.TRUNC.NTZ R3, R2 ;  /* 0x0000000200037305 */ /* 0x0002a4000021f000 */
[----:B-1----:R-:W-:Y:S02]  /*0210*/  IMAD.MOV.U32 R2, RZ, RZ, RZ ;  /* 0x000000ffff027224 */ /* 0x002fe400078e00ff */
[----:B--2---:R-:W-:-:S04]  /*0220*/  IMAD.MOV R11, RZ, RZ, -R3 ;  /* 0x000000ffff0b7224 */ /* 0x004fc800078e0a03 */
[----:B------:R-:W-:-:S04]  /*0230*/  IMAD R11, R11, R6, RZ ;  /* 0x000000060b0b7224 */ /* 0x000fc800078e02ff */
[----:B------:R-:W-:-:S04]  /*0240*/  IMAD.HI.U32 R3, R3, R11, R2 ;  /* 0x0000000b03037227 */ /* 0x000fc800078e0002 */
[----:B------:R-:W-:Y:S02]  /*0250*/  IMAD.MOV R11, RZ, RZ, -R12 ;  /* 0x000000ffff0b7224 */ /* 0x000fe400078e0a0c */
[----:B------:R-:W-:-:S04]  /*0260*/  IMAD.HI.U32 R2, R3, R10, RZ ;  /* 0x0000000a03027227 */ /* 0x000fc800078e00ff */
[----:B------:R-:W-:-:S04]  /*0270*/  IMAD.HI.U32 R3, R3, R8, RZ ;  /* 0x0000000803037227 */ /* 0x000fc800078e00ff */
[-C--:B------:R-:W-:Y:S02]  /*0280*/  IMAD R5, R2, R11.reuse, R10 ;  /* 0x0000000b02057224 */ /* 0x080fe400078e020a */
[----:B------:R-:W-:Y:S01]  /*0290*/  IMAD R3, R3, R11, R8 ;  /* 0x0000000b03037224 */ /* 0x000fe200078e0208 */
[----:B------:R-:W-:Y:S02]  /*02a0*/  LOP3.LUT R11, R21, 0xc, R20, 0xf8, !PT ;  /* 0x0000000c150b7812 */ /* 0x000fe400078ef814 */
[C---:B------:R-:W-:Y:S02]  /*02b0*/  ISETP.GT.U32.AND P3, PT, R6.reuse, R5, PT ;  /* 0x000000050600720c */ /* 0x040fe40003f64070 */
[----:B------:R-:W-:-:S11]  /*02c0*/  ISETP.GT.U32.AND P0, PT, R6, R3, PT ;  /* 0x000000030600720c */ /* 0x000fd60003f04070 */
[--C-:B------:R-:W-:Y:S01]  /*02d0*/  @!P3 IMAD.IADD R5, R5, 0x1, -R6.reuse ;  /* 0x000000010505b824 */ /* 0x100fe200078e0a06 */
[----:B------:R-:W-:Y:S01]  /*02e0*/  @!P3 IADD3 R2, R2, 0x1, RZ ;  /* 0x000000010202b810 */ /* 0x000fe20007ffe0ff */
[----:B------:R-:W-:Y:S01]  /*02f0*/  @!P0 IMAD.IADD R3, R3, 0x1, -R6 ;  /* 0x0000000103038824 */ /* 0x000fe200078e0a06 */
[----:B------:R-:W-:Y:S02]  /*0300*/  ISETP.GE.AND P3, PT, R9, RZ, PT ;  /* 0x000000ff0900720c */ /* 0x000fe40003f66270 */
[----:B------:R-:W-:Y:S02]  /*0310*/  ISETP.GE.U32.AND P0, PT, R5, R6, PT ;  /* 0x000000060500720c */ /* 0x000fe40003f06070 */
[----:B------:R-:W-:-:S11]  /*0320*/  ISETP.GT.U32.AND P1, PT, R6, R3, PT ;  /* 0x000000030600720c */ /* 0x000fd60003f24070 */
[----:B------:R-:W-:Y:S02]  /*0330*/  @P0 IADD3 R2, R2, 0x1, RZ ;  /* 0x0000000102020810 */ /* 0x000fe40007ffe0ff */
[----:B------:R-:W-:Y:S01]  /*0340*/  ISETP.NE.AND P0, PT, R4, RZ, PT ;  /* 0x000000ff0400720c */ /* 0x000fe20003f05270 */
[----:B------:R-:W-:Y:S01]  /*0350*/  @!P1 IMAD.IADD R3, R3, 0x1, -R6 ;  /* 0x0000000103039824 */ /* 0x000fe200078e0a06 */
[----:B------:R-:W-:Y:S01]  /*0360*/  LOP3.LUT R4, RZ, R4, RZ, 0x33, !PT ;  /* 0x00000004ff047212 */ /* 0x000fe200078e33ff */
[----:B------:R-:W-:Y:S01]  /*0370*/  @!P2 IMAD.MOV R2, RZ, RZ, -R2 ;  /* 0x000000ffff02a224 */ /* 0x000fe200078e0a02 */
[----:B------:R-:W-:Y:S01]  /*0380*/  SHF.R.U32.HI R6, RZ, 0x3, R40 ;  /* 0x00000003ff067819 */ /* 0x000fe20000011628 */
[----:B------:R-:W-:-:S03]  /*0390*/  @!P3 IMAD.MOV R3, RZ, RZ, -R3 ;  /* 0x000000ffff03b224 */ /* 0x000fc600078e0a03 */
[----:B------:R-:W-:Y:S02]  /*03a0*/  SEL R39, R4, R2, !P0 ;  /* 0x0000000204277207 */ /* 0x000fe40004000000 */
[----:B------:R-:W-:Y:S02]  /*03b0*/  SGXT.U32 R6, R6, 0x5 ;  /* 0x000000050606781a */ /* 0x000fe40000000000 */
[----:B------:R-:W-:Y:S01]  /*03c0*/  SEL R5, R4, R3, !P0 ;  /* 0x0000000304057207 */ /* 0x000fe20004000000 */
[----:B------:R-:W-:Y:S01]  /*03d0*/  IMAD.SHL.U32 R39, R39, 0x20, RZ ;  /* 0x0000002027277824 */ /* 0x000fe200078e00ff */
[----:B------:R-:W-:Y:S02]  /*03e0*/  SHF.R.U32.HI R2, RZ, 0x2, R40 ;  /* 0x00000002ff027819 */ /* 0x000fe40000011628 */
[----:B------:R-:W-:Y:S01]  /*03f0*/  SHF.R.U32.HI R3, RZ, 0x2, R43 ;  /* 0x00000002ff037819 */ /* 0x000fe2000001162b */
[----:B------:R-:W-:Y:S01]  /*0400*/  IMAD R38, R0, 0x8, R5 ;  /* 0x0000000800267824 */ /* 0x000fe200078e0205 */
[----:B------:R-:W-:Y:S01]  /*0410*/  LOP3.LUT R4, R39, R6, RZ, 0xfc, !PT ;  /* 0x0000000627047212 */ /* 0x000fe200078efcff */
[----:B------:R-:W-:Y:S01]  /*0420*/  IMAD.SHL.U32 R43, R43, 0x8, RZ ;  /* 0x000000082b2b7824 */ /* 0x000fe200078e00ff */
[----:B------:R-:W-:Y:S01]  /*0430*/  SGXT.U32 R2, R2, 0x4 ;  /* 0x000000040202781a */ /* 0x000fe20000000000 */
[----:B------:R-:W-:Y:S01]  /*0440*/  IMAD.SHL.U32 R38, R38, 0x40, RZ ;  /* 0x0000004026267824 */ /* 0x000fe200078e00ff */
[----:B------:R-:W-:Y:S01]  /*0450*/  LOP3.LUT R39, R39, 0x18, R41, 0xf8, !PT ;  /* 0x0000001827277812 */ /* 0x000fe200078ef829 */
[----:B------:R-:W-:Y:S01]  /*0460*/  IMAD.HI R0, R4, 0x2aaaaaab, RZ ;  /* 0x2aaaaaab04007827 */ /* 0x000fe200078e02ff */
[----:B------:R-:W-:-:S02]  /*0470*/  LOP3.LUT R5, R3, R7, R2, 0xfe, !PT ;  /* 0x0000000703057212 */ /* 0x000fc400078efe02 */
[----:B------:R-:W-:Y:S02]  /*0480*/  LOP3.LUT R2, R41, 0x18, R40, 0x48, !PT ;  /* 0x0000001829027812 */ /* 0x000fe400078e4828 */
[----:B------:R-:W-:Y:S02]  /*0490*/  SHF.R.U32.HI R9, RZ, 0x1f, R0 ;  /* 0x0000001fff097819 */ /* 0x000fe40000011600 */
[----:B------:R-:W-:Y:S01]  /*04a0*/  LOP3.LUT R38, R38, R5, RZ, 0xfc, !PT ;  /* 0x0000000526267212 */ /* 0x000fe200078efcff */
[----:B------:R-:W-:Y:S01]  /*04b0*/  IMAD R2, R5, 0x20, R2 ;  /* 0x0000002005027824 */ /* 0x000fe200078e0202 */
[----:B------:R-:W-:-:S03]  /*04c0*/  LEA.HI R9, R0, R9, RZ, 0x19 ;  /* 0x0000000900097211 */ /* 0x000fc600078fc8ff */
[----:B------:R-:W-:-:S04]  /*04d0*/  IMAD.HI R0, R38, 0x3531dec1, RZ ;  /* 0x3531dec126007827 */ /* 0x000fc800078e02ff */
[----:B------:R-:W-:Y:S01]  /*04e0*/  IMAD R22, R9, -0x300, R4 ;  /* 0xfffffd0009167824 */ /* 0x000fe200078e0204 */
[----:B------:R-:W-:Y:S01]  /*04f0*/  SHF.R.U32.HI R9, RZ, 0x1f, R0 ;  /* 0x0000001fff097819 */ /* 0x000fe20000011600 */
[----:B------:R-:W-:Y:S01]  /*0500*/  IMAD.SHL.U32 R2, R2, 0x2, RZ ;  /* 0x0000000202027824 */ /* 0x000fe200078e00ff */
[----:B------:R-:W-:Y:S01]  /*0510*/  SHF.R.U32.HI R4, RZ, 0x1, R40 ;  /* 0x00000001ff047819 */ /* 0x000fe20000011628 */
[----:B------:R-:W-:Y:S01]  /*0520*/  IMAD R22, R22, 0xc00, RZ ;  /* 0x00000c0016167824 */ /* 0x000fe200078e02ff */
[----:B------:R-:W-:Y:S02]  /*0530*/  LEA.HI R9, R0, R9, RZ, 0x1c ;  /* 0x0000000900097211 */ /* 0x000fe400078fe0ff */
[----:B------:R-:W-:Y:S02]  /*0540*/  LOP3.LUT R0, R41, 0x18, RZ, 0xc0, !PT ;  /* 0x0000001829007812 */ /* 0x000fe400078ec0ff */
[----:B------:R-:W-:Y:S01]  /*0550*/  LOP3.LUT R13, R11, 0x18, R4, 0x78, !PT ;  /* 0x000000180b0d7812 */ /* 0x000fe200078e7804 */
[----:B------:R-:W-:Y:S01]  /*0560*/  IMAD R9, R9, -0x4d, R38 ;  /* 0xffffffb309097824 */ /* 0x000fe200078e0226 */
[----:B------:R-:W-:-:S03]  /*0570*/  LOP3.LUT R4, R22, R11, RZ, 0xfc, !PT ;  /* 0x0000000b16047212 */ /* 0x000fc600078efcff */
[----:B------:R-:W-:Y:S01]  /*0580*/  IMAD R0, R9, 0xc00, R0 ;  /* 0x00000c0009007824 */ /* 0x000fe200078e0200 */
[--C-:B------:R-:W-:Y:S01]  /*0590*/  LOP3.LUT R9, R42, 0x7, R40.reuse, 0xf8, !PT ;  /* 0x000000072a097812 */ /* 0x100fe200078ef828 */
[----:B------:R-:W-:Y:S01]  /*05a0*/  IMAD R13, R6, 0x20, R13 ;  /* 0x00000020060d7824 */ /* 0x000fe200078e020d */
[----:B------:R-:W-:Y:S01]  /*05b0*/  LOP3.LUT R6, R7, 0xf, R40, 0xf8, !PT ;  /* 0x0000000f07067812 */ /* 0x000fe200078ef828 */
[----:B------:R-:W-:Y:S01]  /*05c0*/  IMAD.WIDE R34, R0, R23, c[0x0][0x160] ;  /* 0x0000580000227625 */ /* 0x000fe200078e0217 */
[----:B------:R-:W-:Y:S02]  /*05d0*/  LOP3.LUT R7, R21, 0x8, R20, 0xf8, !PT ;  /* 0x0000000815077812 */ /* 0x000fe400078ef814 */
[----:B------:R-:W-:Y:S01]  /*05e0*/  LOP3.LUT R3, R6, R3, RZ, 0xfc, !PT ;  /* 0x0000000306037212 */ /* 0x000fe200078efcff */
[----:B------:R-:W-:Y:S01]  /*05f0*/  IMAD.SHL.U32 R0, R13, 0x2, RZ ;  /* 0x000000020d007824 */ /* 0x000fe200078e00ff */
[----:B------:R1:W-:Y:S01]  /*0600*/  LDGSTS.E.BYPASS.128 [R2], [R34.64] ;  /* 0x0000000022027fae */ /* 0x0003e2000b901c44 */
[----:B------:R-:W-:Y:S01]  /*0610*/  IMAD.WIDE R4, R4, R23, c[0x0][0x168] ;  /* 0x00005a0004047625 */ /* 0x000fe200078e0217 */
[----:B------:R-:W-:-:S02]  /*0620*/  SHF.R.U32.HI R6, RZ, 0x1, R45 ;  /* 0x00000001ff067819 */ /* 0x000fc4000001162d */
[----:B------:R-:W0:Y:S01]  /*0630*/  LDGDEPBAR ;  /* 0x00000000000079af */ /* 0x000e220000000000 */
[----:B------:R-:W-:-:S03]  /*0640*/  LOP3.LUT R8, R7, 0x18, R40, 0x78, !PT ;  /* 0x0000001807087812 */ /* 0x000fc600078e7828 */
[----:B------:R2:W-:Y:S04]  /*0650*/  LDGSTS.E.64 [R0+0x4000], [R4.64] ;  /* 0x0400000004007fae */ /* 0x0005e8000b921a44 */
[----:B------:R-:W0:Y:S04]  /*0660*/  LDGDEPBAR ;  /* 0x00000000000079af */ /* 0x000e280000000000 */
[----:B------:R-:W-:Y:S06]  /*0670*/  BAR.SYNC.DEFER_BLOCKING 0x0 ;  /* 0x0000000000007b1d */ /* 0x000fec0000010000 */
[----:B------:R-:W-:Y:S01]  /*0680*/  @!PT LDS RZ, [RZ] ;  /* 0x00000000fffff984 */ /* 0x000fe20000000800 */
[----:B------:R-:W-:Y:S01]  /*0690*/  @!PT LDS RZ, [RZ] ;  /* 0x00000000fffff984 */ /* 0x000fe20000000800 */
[----:B------:R-:W-:Y:S01]  /*06a0*/  @!PT LDS RZ, [RZ] ;  /* 0x00000000fffff984 */ /* 0x000fe20000000800 */
[----:B------:R1:W-:Y:S04]  /*06b0*/  LDGSTS.E.BYPASS.128 [R2+0x1000], [R34.64+0x40] ;  /* 0x0100004022027fae */ /* 0x0003e8000b901c44 */
[----:B------:R-:W0:Y:S04]  /*06c0*/  LDGDEPBAR ;  /* 0x00000000000079af */ /* 0x000e280000000000 */
[----:B------:R2:W-:Y:S04]  /*06d0*/  LDGSTS.E.64 [R0+0x4800], [R4.64+0x40] ;  /* 0x0480004004007fae */ /* 0x0005e8000b921a44 */
        /* <DEDUP_REMOVED lines=16> */
[----:B------:R-:W0:Y:S01]  /*07e0*/  LDGDEPBAR ;  /* 0x00000000000079af */ /* 0x000e220000000000 */
[----:B--2---:R-:W-:Y:S01]  /*07f0*/  IMAD.SHL.U32 R5, R3, 0x20, RZ ;  /* 0x0000002003057824 */ /* 0x004fe200078e00ff */
[C---:B------:R-:W-:Y:S01]  /*0800*/  LOP3.LUT R4, R20.reuse, 0x8, RZ, 0xc0, !PT ;  /* 0x0000000814047812 */ /* 0x040fe200078ec0ff */
[----:B------:R-:W-:Y:S01]  /*0810*/  IMAD R3, R9, 0x20, R8 ;  /* 0x0000002009037824 */ /* 0x000fe200078e0208 */
[----:B------:R-:W-:-:S02]  /*0820*/  LOP3.LUT R20, R20, 0xc, RZ, 0xc0, !PT ;  /* 0x0000000c14147812 */ /* 0x000fc400078ec0ff */
[--C-:B------:R-:W-:Y:S01]  /*0830*/  LOP3.LUT R32, R5, R7, R6.reuse, 0xf6, !PT ;  /* 0x0000000705207212 */ /* 0x100fe200078ef606 */
[----:B------:R-:W-:Y:S01]  /*0840*/  IMAD.IADD R7, R21, 0x1, R6 ;  /* 0x0000000115077824 */ /* 0x000fe200078e0206 */
[----:B------:R-:W-:Y:S01]  /*0850*/  IADD3 R20, R20, R22, R21 ;  /* 0x0000001614147210 */ /* 0x000fe20007ffe015 */
[----:B------:R-:W-:Y:S02]  /*0860*/  IMAD.SHL.U32 R3, R3, 0x2, RZ ;  /* 0x0000000203037824 */ /* 0x000fe400078e00ff */
[----:B------:R-:W-:Y:S01]  /*0870*/  IMAD.SHL.U32 R32, R32, 0x2, RZ ;  /* 0x0000000220207824 */ /* 0x000fe200078e00ff */
[----:B------:R-:W-:Y:S01]  /*0880*/  LOP3.LUT R4, R7, 0x10, R4, 0x1e, !PT ;  /* 0x0000001007047812 */ /* 0x000fe200078e1e04 */
[----:B------:R-:W-:-:S03]  /*0890*/  IMAD.WIDE R36, R20, R23, c[0x0][0x168] ;  /* 0x00005a0014247625 */ /* 0x000fc600078e0217 */
[----:B------:R-:W-:Y:S01]  /*08a0*/  LOP3.LUT R4, R4, R5, RZ, 0xfc, !PT ;  /* 0x0000000504047212 */ /* 0x000fe200078efcff */
[----:B------:R-:W-:-:S04]  /*08b0*/  DEPBAR.LE SB0, 0x6 ;  /* 0x000081800000791a */ /* 0x000fc80000000000 */
[----:B------:R-:W-:Y:S01]  /*08c0*/  BAR.SYNC.DEFER_BLOCKING 0x0 ;  /* 0x0000000000007b1d */ /* 0x000fe20000010000 */
[----:B------:R-:W-:-:S05]  /*08d0*/  IMAD.SHL.U32 R33, R4, 0x2, RZ ;  /* 0x0000000204217824 */ /* 0x000fca00078e00ff */
[----:B------:R-:W-:Y:S04]  /*08e0*/  LDSM.16.M88.4 R8, [R32] ;  /* 0x000000002008783b */ /* 0x000fe80000000200 */
[----:B------:R-:W2:Y:S04]  /*08f0*/  LDSM.16.M88.4 R12, [R3+0x4000] ;  /* 0x00400000030c783b */ /* 0x000ea80000000200 */
[----:B------:R-:W3:Y:S04]  /*0900*/  LDSM.16.M88.4 R16, [R3+0x4400] ;  /* 0x004400000310783b */ /* 0x000ee80000000200 */
[----:B------:R-:W4:Y:S04]  /*0910*/  LDSM.16.M88.4 R4, [R33] ;  /* 0x000000002104783b */ /* 0x000f280000000200 */
[----:B------:R-:W-:Y:S06]  /*0920*/  BAR.SYNC.DEFER_BLOCKING 0x0 ;  /* 0x0000000000007b1d */ /* 0x000fec0000010000 */
[----:B------:R-:W-:Y:S01]  /*0930*/  @!PT LDS RZ, [RZ] ;  /* 0x00000000fffff984 */ /* 0x000fe20000000800 */
[----:B------:R-:W-:Y:S01]  /*0940*/  @!PT LDS RZ, [RZ] ;  /* 0x00000000fffff984 */ /* 0x000fe20000000800 */
[----:B------:R-:W-:Y:S01]  /*0950*/  @!PT LDS RZ, [RZ] ;  /* 0x00000000fffff984 */ /* 0x000fe20000000800 */
[----:B------:R1:W-:Y:S04]  /*0960*/  LDGSTS.E.BYPASS.128 [R2], [R34.64+0x100] ;  /* 0x0000010022027fae */ /* 0x0003e8000b901c44 */
[----:B------:R-:W0:Y:S01]  /*0970*/  LDGDEPBAR ;  /* 0x00000000000079af */ /* 0x000e220000000000 */
[C---:B--2---:R-:W-:Y:S03]  /*0980*/  HMMA.16816.F32.BF16 R20, R8.reuse, R12, RZ ;  /* 0x0000000c0814723c */ /* 0x044fe600000418ff */
[----:B------:R2:W-:Y:S04]  /*0990*/  LDGSTS.E.64 [R0+0x4000], [R36.64+0x100] ;  /* 0x0400010024007fae */ /* 0x0005e8000b921a44 */
[----:B------:R-:W0:Y:S01]  /*09a0*/  LDGDEPBAR ;  /* 0x00000000000079af */ /* 0x000e220000000000 */
[----:B---3--:R-:W-:-:S15]  /*09b0*/  HMMA.16816.F32.BF16 R8, R8, R16, RZ ;  /* 0x000000100808723c */ /* 0x008fde00000418ff */
[----:B------:R-:W-:-:S01]  /*09c0*/  NOP ;  /* 0x0000000000007918 */ /* 0x000fc20000000000 */
[----:B----4-:R-:W-:Y:S01]  /*09d0*/  HMMA.16816.F32.BF16 R12, R4, R14, R20 ;  /* 0x0000000e040c723c */ /* 0x010fe20000041814 */
[----:B------:R-:W-:-:S04]  /*09e0*/  DEPBAR.LE SB0, 0x6 ;  /* 0x000081800000791a */ /* 0x000fc80000000000 */
[----:B------:R-:W-:Y:S03]  /*09f0*/  BAR.SYNC.DEFER_BLOCKING 0x0 ;  /* 0x0000000000007b1d */ /* 0x000fe60000010000 */
[----:B------:R-:W-:Y:S03]  /*0a00*/  HMMA.16816.F32.BF16 R16, R4, R18, R8 ;  /* 0x000000120410723c */ /* 0x000fe60000041808 */
[----:B------:R-:W-:Y:S04]  /*0a10*/  LDSM.16.M88.4 R24, [R32+0x1000] ;  /* 0x001000002018783b */ /* 0x000fe80000000200 */
[----:B------:R-:W3:Y:S04]  /*0a20*/  LDSM.16.M88.4 R20, [R3+0x4800] ;  /* 0x004800000314783b */ /* 0x000ee80000000200 */
[----:B------:R-:W4:Y:S04]  /*0a30*/  LDSM.16.M88.4 R4, [R3+0x4c00] ;  /* 0x004c00000304783b */ /* 0x000f280000000200 */
[----:B------:R-:W1:Y:S04]  /*0a40*/  LDSM.16.M88.4 R8, [R33+0x1000] ;  /* 0x001000002108783b */ /* 0x000e680000000200 */
[----:B------:R-:W-:Y:S06]  /*0a50*/  BAR.SYNC.DEFER_BLOCKING 0x0 ;  /* 0x0000000000007b1d */ /* 0x000fec0000010000 */
[----:B------:R-:W-:Y:S01]  /*0a60*/  @!PT LDS RZ, [RZ] ;  /* 0x00000000fffff984 */ /* 0x000fe20000000800 */
[----:B------:R-:W-:Y:S01]  /*0a70*/  @!PT LDS RZ, [RZ] ;  /* 0x00000000fffff984 */ /* 0x000fe20000000800 */
[----:B------:R-:W-:Y:S01]  /*0a80*/  @!PT LDS RZ, [RZ] ;  /* 0x00000000fffff984 */ /* 0x000fe20000000800 */
[----:B------:R1:W-:Y:S04]  /*0a90*/  LDGSTS.E.BYPASS.128 [R2+0x1000], [R34.64+0x140] ;  /* 0x0100014022027fae */ /* 0x0003e8000b901c44 */
[----:B------:R-:W0:Y:S01]  /*0aa0*/  LDGDEPBAR ;  /* 0x00000000000079af */ /* 0x000e220000000000 */
[C---:B---3--:R-:W-:Y:S03]  /*0ab0*/  HMMA.16816.F32.BF16 R12, R24.reuse, R20, R12 ;  /* 0x00000014180c723c */ /* 0x048fe6000004180c */
[----:B------:R2:W-:Y:S04]  /*0ac0*/  LDGSTS.E.64 [R0+0x4800], [R36.64+0x140] ;  /* 0x0480014024007fae */ /* 0x0005e8000b921a44 */
[----:B------:R-:W0:Y:S01]  /*0ad0*/  LDGDEPBAR ;  /* 0x00000000000079af */ /* 0x000e220000000000 */
[----:B----4-:R-:W-:-:S15]  /*0ae0*/  HMMA.16816.F32.BF16 R24, R24, R4, R16 ;  /* 0x000000041818723c */ /* 0x010fde0000041810 */
[----:B------:R-:W-:-:S01]  /*0af0*/  NOP ;  /* 0x0000000000007918 */ /* 0x000fc20000000000 */
[----:B-1----:R-:W-:Y:S01]  /*0b00*/  HMMA.16816.F32.BF16 R20, R8, R22, R12 ;  /* 0x000000160814723c */ /* 0x002fe2000004180c */
[----:B------:R-:W-:-:S04]  /*0b10*/  DEPBAR.LE SB0, 0x6 ;  /* 0x000081800000791a */ /* 0x000fc80000000000 */
[----:B------:R-:W-:Y:S03]  /*0b20*/  BAR.SYNC.DEFER_BLOCKING 0x0 ;  /* 0x0000000000007b1d */ /* 0x000fe60000010000 */
[----:B------:R-:W-:Y:S03]  /*0b30*/  HMMA.16816.F32.BF16 R24, R8, R6, R24 ;  /* 0x000000060818723c */ /* 0x000fe60000041818 */
[----:B------:R-:W-:Y:S04]  /*0b40*/  LDSM.16.M88.4 R16, [R32+0x2000] ;  /* 0x002000002010783b */ /* 0x000fe80000000200 */
[----:B------:R-:W1:Y:S04]  /*0b50*/  LDSM.16.M88.4 R12, [R3+0x5000] ;  /* 0x00500000030c783b */ /* 0x000e680000000200 */
[----:B------:R-:W3:Y:S04]  /*0b60*/  LDSM.16.M88.4 R4, [R3+0x5400] ;  /* 0x005400000304783b */ /* 0x000ee80000000200 */
[----:B------:R-:W4:Y:S04]  /*0b70*/  LDSM.16.M88.4 R8, [R33+0x2000] ;  /* 0x002000002108783b */ /* 0x000f280000000200 */
[----:B------:R-:W-:Y:S06]  /*0b80*/  BAR.SYNC.DEFER_BLOCKING 0x0 ;  /* 0x0000000000007b1d */ /* 0x000fec0000010000 */
[----:B------:R-:W-:Y:S01]  /*0b90*/  @!PT LDS RZ, [RZ] ;  /* 0x00000000fffff984 */ /* 0x000fe20000000800 */
[----:B------:R-:W-:Y:S01]  /*0ba0*/  @!PT LDS RZ, [RZ] ;  /* 0x00000000fffff984 */ /* 0x000fe20000000800 */
[----:B------:R-:W-:Y:S01]  /*0bb0*/  @!PT LDS RZ, [RZ] ;  /* 0x00000000fffff984 */ /* 0x000fe20000000800 */
[----:B------:R2:W-:Y:S04]  /*0bc0*/  LDGSTS.E.BYPASS.128 [R2+0x2000], [R34.64+0x180] ;  /* 0x0200018022027fae */ /* 0x0005e8000b901c44 */
[----:B------:R-:W0:Y:S01]  /*0bd0*/  LDGDEPBAR ;  /* 0x00000000000079af */ /* 0x000e220000000000 */
[C---:B-1----:R-:W-:Y:S03]  /*0be0*/  HMMA.16816.F32.BF16 R20, R16.reuse, R12, R20 ;  /* 0x0000000c1014723c */ /* 0x042fe60000041814 */
[----:B------:R2:W-:Y:S04]  /*0bf0*/  LDGSTS.E.64 [R0+0x5000], [R36.64+0x180] ;  /* 0x0500018024007fae */ /* 0x0005e8000b921a44 */
[----:B------:R-:W0:Y:S01]  /*0c00*/  LDGDEPBAR ;  /* 0x00000000000079af */ /* 0x000e220000000000 */
[----:B---3--:R-:W-:-:S15]  /*0c10*/  HMMA.16816.F32.BF16 R16, R16, R4, R24 ;  /* 0x000000041010723c */ /* 0x008fde0000041818 */
[----:B------:R-:W-:-:S01]  /*0c20*/  NOP ;  /* 0x0000000000007918 */ /* 0x000fc20000000000 */
[----:B----4-:R-:W-:Y:S01]  /*0c30*/  HMMA.16816.F32.BF16 R12, R8, R14, R20 ;  /* 0x0000000e080c723c */ /* 0x010fe20000041814 */
        /* <DEDUP_REMOVED lines=22> */
[----:B------:R-:W-:Y:S04]  /*0da0*/  LDSM.16.M88.4 R16, [R32] ;  /* 0x000000002010783b */ /* 0x000fe80000000200 */
[----:B------:R-:W1:Y:S04]  /*0db0*/  LDSM.16.M88.4 R12, [R3+0x4000] ;  /* 0x00400000030c783b */ /* 0x000e680000000200 */
        /* <DEDUP_REMOVED lines=457> */
[----:B------:R-:W4:Y:S01]  /*2a50*/  LDSM.16.M88.4 R8, [R33] ;  /* 0x000000002108783b */ /* 0x000f220000000200 */
[C---:B-1----:R-:W-:Y:S08]  /*2a60*/  HMMA.16816.F32.BF16 R20, R12.reuse, R16, R20 ;  /* 0x000000100c14723c */ /* 0x042ff00000041814 */
[----:B---3--:R-:W-:Y:S01]  /*2a70*/  HMMA.16816.F32.BF16 R12, R12, R4, R24 ;  /* 0x000000040c0c723c */ /* 0x008fe20000041818 */
[----:B------:R-:W-:Y:S06]  /*2a80*/  BAR.SYNC.DEFER_BLOCKING 0x0 ;  /* 0x0000000000007b1d */ /* 0x000fec0000010000 */
[----:B------:R-:W-:-:S02]  /*2a90*/  IADD3 R26, P0, R34, 0x1000, RZ ;  /* 0x00001000221a7810 */ /* 0x000fc40007f1e0ff */
[----:B------:R-:W-:-:S03]  /*2aa0*/  IADD3 R24, P1, R36, 0x1000, RZ ;  /* 0x0000100024187810 */ /* 0x000fc60007f3e0ff */
[----:B------:R-:W-:Y:S02]  /*2ab0*/  IMAD.X R27, RZ, RZ, R35, P0 ;  /* 0x000000ffff1b7224 */ /* 0x000fe400000e0623 */
[----:B------:R-:W-:Y:S02]  /*2ac0*/  IMAD.X R25, RZ, RZ, R37, P1 ;  /* 0x000000ffff197224 */ /* 0x000fe400008e0625 */
[C---:B----4-:R-:W-:Y:S08]  /*2ad0*/  HMMA.16816.F32.BF16 R16, R8.reuse, R18, R20 ;  /* 0x000000120810723c */ /* 0x050ff00000041814 */
[----:B------:R-:W-:Y:S01]  /*2ae0*/  HMMA.16816.F32.BF16 R4, R8, R6, R12 ;  /* 0x000000060804723c */ /* 0x000fe2000004180c */
[----:B------:R-:W-:Y:S01]  /*2af0*/  @!PT LDS RZ, [RZ] ;  /* 0x00000000fffff984 */ /* 0x000fe20000000800 */
[----:B------:R-:W-:Y:S01]  /*2b00*/  @!PT LDS RZ, [RZ] ;  /* 0x00000000fffff984 */ /* 0x000fe20000000800 */
[----:B------:R-:W-:Y:S01]  /*2b10*/  @!PT LDS RZ, [RZ] ;  /* 0x00000000fffff984 */ /* 0x000fe20000000800 */
[----:B------:R1:W-:Y:S04]  /*2b20*/  LDGSTS.E.BYPASS.128 [R2], [R26.64+-0x800] ;  /* 0x000008001a027fae */ /* 0x0003e8000b901c44 */
[----:B------:R-:W0:Y:S04]  /*2b30*/  LDGDEPBAR ;  /* 0x00000000000079af */ /* 0x000e280000000000 */
[----:B------:R1:W-:Y:S04]  /*2b40*/  LDGSTS.E.64 [R0+0x4000], [R24.64+-0x800] ;  /* 0x0400080018007fae */ /* 0x0003e8000b921a44 */
[----:B------:R-:W0:Y:S01]  /*2b50*/  LDGDEPBAR ;  /* 0x00000000000079af */ /* 0x000e220000000000 */
[----:B------:R-:W-:-:S04]  /*2b60*/  DEPBAR.LE SB0, 0x6 ;  /* 0x000081800000791a */ /* 0x000fc80000000000 */
[----:B------:R-:W-:Y:S06]  /*2b70*/  BAR.SYNC.DEFER_BLOCKING 0x0 ;  /* 0x0000000000007b1d */ /* 0x000fec0000010000 */
[----:B------:R-:W-:Y:S04]  /*2b80*/  LDSM.16.M88.4 R12, [R32+0x1000] ;  /* 0x00100000200c783b */ /* 0x000fe80000000200 */
[----:B------:R-:W3:Y:S04]  /*2b90*/  LDSM.16.M88.4 R20, [R3+0x4800] ;  /* 0x004800000314783b */ /* 0x000ee80000000200 */
[----:B------:R-:W4:Y:S01]  /*2ba0*/  LDSM.16.M88.4 R8, [R3+0x4c00] ;  /* 0x004c00000308783b */ /* 0x000f220000000200 */
[C---:B---3--:R-:W-:Y:S08]  /*2bb0*/  HMMA.16816.F32.BF16 R16, R12.reuse, R20, R16 ;  /* 0x000000140c10723c */ /* 0x048ff00000041810 */
[----:B----4-:R-:W-:Y:S01]  /*2bc0*/  HMMA.16816.F32.BF16 R4, R12, R8, R4 ;  /* 0x000000080c04723c */ /* 0x010fe20000041804 */
[----:B------:R-:W3:Y:S04]  /*2bd0*/  LDSM.16.M88.4 R12, [R33+0x1000] ;  /* 0x00100000210c783b */ /* 0x000ee80000000200 */
[----:B------:R-:W-:Y:S06]  /*2be0*/  BAR.SYNC.DEFER_BLOCKING 0x0 ;  /* 0x0000000000007b1d */ /* 0x000fec0000010000 */
[----:B------:R-:W-:Y:S01]  /*2bf0*/  @!PT LDS RZ, [RZ] ;  /* 0x00000000fffff984 */ /* 0x000fe20000000800 */
[----:B------:R-:W-:Y:S01]  /*2c00*/  @!PT LDS RZ, [RZ] ;  /* 0x00000000fffff984 */ /* 0x000fe20000000800 */
[----:B------:R-:W-:Y:S01]  /*2c10*/  @!PT LDS RZ, [RZ] ;  /* 0x00000000fffff984 */ /* 0x000fe20000000800 */
[----:B------:R1:W-:Y:S04]  /*2c20*/  LDGSTS.E.BYPASS.128 [R2+0x1000], [R26.64+-0x7c0] ;  /* 0x010008401a027fae */ /* 0x0003e8000b901c44 */
[----:B------:R-:W0:Y:S04]  /*2c30*/  LDGDEPBAR ;  /* 0x00000000000079af */ /* 0x000e280000000000 */
[----:B------:R1:W-:Y:S04]  /*2c40*/  LDGSTS.E.64 [R0+0x4800], [R24.64+-0x7c0] ;  /* 0x0480084018007fae */ /* 0x0003e8000b921a44 */
[----:B------:R-:W0:Y:S01]  /*2c50*/  LDGDEPBAR ;  /* 0x00000000000079af */ /* 0x000e220000000000 */
[C---:B---3--:R-:W-:Y:S08]  /*2c60*/  HMMA.16816.F32.BF16 R20, R12.reuse, R22, R16 ;  /* 0x000000160c14723c */ /* 0x048ff00000041810 */
[----:B------:R-:W-:Y:S01]  /*2c70*/  HMMA.16816.F32.BF16 R8, R12, R10, R4 ;  /* 0x0000000a0c08723c */ /* 0x000fe20000041804 */
        /* <DEDUP_REMOVED lines=38> */
[----:B------:R-:W-:Y:S04]  /*2ee0*/  LDSM.16.M88.4 R12, [R32] ;  /* 0x00000000200c783b */ /* 0x000fe80000000200 */
[----:B------:R-:W3:Y:S04]  /*2ef0*/  LDSM.16.M88.4 R16, [R3+0x4000] ;  /* 0x004000000310783b */ /* 0x000ee80000000200 */
[----:B------:R-:W4:Y:S01]  /*2f00*/  LDSM.16.M88.4 R4, [R3+0x4400] ;  /* 0x004400000304783b */ /* 0x000f220000000200 */
[C---:B---3--:R-:W-:Y:S08]  /*2f10*/  HMMA.16816.F32.BF16 R20, R12.reuse, R16, R20 ;  /* 0x000000100c14723c */ /* 0x048ff00000041814 */
[----:B----4-:R-:W-:Y:S01]  /*2f20*/  HMMA.16816.F32.BF16 R8, R12, R4, R8 ;  /* 0x000000040c08723c */ /* 0x010fe20000041808 */
[----:B------:R-:W3:Y:S04]  /*2f30*/  LDSM.16.M88.4 R12, [R33] ;  /* 0x00000000210c783b */ /* 0x000ee80000000200 */
[----:B------:R-:W-:Y:S06]  /*2f40*/  BAR.SYNC.DEFER_BLOCKING 0x0 ;  /* 0x0000000000007b1d */ /* 0x000fec0000010000 */
[----:B------:R-:W-:Y:S01]  /*2f50*/  @!PT LDS RZ, [RZ] ;  /* 0x00000000fffff984 */ /* 0x000fe20000000800 */
[----:B------:R-:W-:Y:S01]  /*2f60*/  @!PT LDS RZ, [RZ] ;  /* 0x00000000fffff984 */ /* 0x000fe20000000800 */
[----:B------:R-:W-:Y:S01]  /*2f70*/  @!PT LDS RZ, [RZ] ;  /* 0x00000000fffff984 */ /* 0x000fe20000000800 */
[----:B------:R1:W-:Y:S04]  /*2f80*/  LDGSTS.E.BYPASS.128 [R2], [R26.64+-0x700] ;  /* 0x000009001a027fae */ /* 0x0003e8000b901c44 */
        /* <DEDUP_REMOVED lines=503> */
[----:B------:R1:W-:Y:S04]  /*4f00*/  LDGSTS.E.BYPASS.128 [R2], [R26.64] ;  /* 0x000000001a027fae */ /* 0x0003e8000b901c44 */
[----:B------:R-:W0:Y:S04]  /*4f10*/  LDGDEPBAR ;  /* 0x00000000000079af */ /* 0x000e280000000000 */
[----:B------:R1:W-:Y:S04]  /*4f20*/  LDGSTS.E.64 [R0+0x4000], [R24.64] ;  /* 0x0400000018007fae */ /* 0x0003e8000b921a44 */
        /* <DEDUP_REMOVED lines=69> */
[----:B------:R1:W-:Y:S04]  /*5380*/  LDGSTS.E.BYPASS.128 [R2], [R26.64+0x100] ;  /* 0x000001001a027fae */ /* 0x0003e8000b901c44 */
        /* <DEDUP_REMOVED lines=490> */
[----:B------:R-:W-:Y:S07]  /*7230*/  HMMA.16816.F32.BF16 R12, R20, R14, R4 ;  /* 0x0000000e140c723c */ /* 0x000fee0000041804 */
[----:B------:R-:W-:-:S05]  /*7240*/  IADD3 R6, P0, R34, 0x2000, RZ ;  /* 0x0000200022067810 */ /* 0x000fca0007f1e0ff */
[----:B------:R-:W-:Y:S01]  /*7250*/  IMAD.X R7, RZ, RZ, R35, P0 ;  /* 0x000000ffff077224 */ /* 0x000fe200000e0623 */
[----:B------:R-:W-:Y:S01]  /*7260*/  IADD3 R4, P0, R36, 0x2000, RZ ;  /* 0x0000200024047810 */ /* 0x000fe20007f1e0ff */
[----:B------:R-:W-:-:S04]  /*7270*/  DEPBAR.LE SB0, 0x6 ;  /* 0x000081800000791a */ /* 0x000fc80000000000 */
[----:B------:R-:W-:Y:S01]  /*7280*/  BAR.SYNC.DEFER_BLOCKING 0x0 ;  /* 0x0000000000007b1d */ /* 0x000fe20000010000 */
[----:B------:R-:W-:Y:S01]  /*7290*/  IMAD.X R5, RZ, RZ, R37, P0 ;  /* 0x000000ffff057224 */ /* 0x000fe200000e0625 */
[C---:B--2---:R-:W-:Y:S01]  /*72a0*/  LOP3.LUT R37, R40.reuse, 0x4, RZ, 0xc0, !PT ;  /* 0x0000000428257812 */ /* 0x044fe200078ec0ff */
[----:B------:R-:W-:Y:S01]  /*72b0*/  IMAD.SHL.U32 R40, R40, 0x2, RZ ;  /* 0x0000000228287824 */ /* 0x000fe200078e00ff */
[----:B------:R-:W-:-:S04]  /*72c0*/  ISETP.GE.AND P0, PT, R39, 0x300, PT ;  /* 0x000003002700780c */ /* 0x000fc80003f06270 */
[----:B------:R-:W-:Y:S02]  /*72d0*/  LOP3.LUT R40, R40, 0x6, RZ, 0xc0, !PT ;  /* 0x0000000628287812 */ /* 0x000fe400078ec0ff */
[----:B------:R-:W-:-:S03]  /*72e0*/  ISETP.LT.AND P0, PT, R38, 0x4d, !P0 ;  /* 0x0000004d2600780c */ /* 0x000fc60004701270 */
[----:B------:R-:W-:Y:S01]  /*72f0*/  IMAD R40, R37, 0x8, R40 ;  /* 0x0000000825287824 */ /* 0x000fe200078e0228 */
[----:B------:R-:W-:Y:S04]  /*7300*/  LDSM.16.M88.4 R16, [R32] ;  /* 0x000000002010783b */ /* 0x000fe80000000200 */
[----:B------:R-:W2:Y:S04]  /*7310*/  LDSM.16.M88.4 R28, [R3+0x4000] ;  /* 0x00400000031c783b */ /* 0x000ea80000000200 */
[----:B------:R-:W3:Y:S04]  /*7320*/  LDSM.16.M88.4 R20, [R3+0x4400] ;  /* 0x004400000314783b */ /* 0x000ee80000000200 */
[----:B-1----:R-:W1:Y:S04]  /*7330*/  LDSM.16.M88.4 R24, [R33] ;  /* 0x000000002118783b */ /* 0x002e680000000200 */
[----:B------:R-:W-:Y:S06]  /*7340*/  BAR.SYNC.DEFER_BLOCKING 0x0 ;  /* 0x0000000000007b1d */ /* 0x000fec0000010000 */
[----:B------:R-:W-:Y:S01]  /*7350*/  @!PT LDS RZ, [RZ] ;  /* 0x00000000fffff984 */ /* 0x000fe20000000800 */
[----:B------:R-:W-:Y:S01]  /*7360*/  @!PT LDS RZ, [RZ] ;  /* 0x00000000fffff984 */ /* 0x000fe20000000800 */
[----:B------:R-:W-:Y:S01]  /*7370*/  @!PT LDS RZ, [RZ] ;  /* 0x00000000fffff984 */ /* 0x000fe20000000800 */
[----:B------:R4:W-:Y:S04]  /*7380*/  LDGSTS.E.BYPASS.128 [R2], [R6.64+-0x800], !PT ;  /* 0x0000080006027fae */ /* 0x0009e8000f901c44 */
[----:B------:R-:W0:Y:S01]  /*7390*/  LDGDEPBAR ;  /* 0x00000000000079af */ /* 0x000e220000000000 */
[C---:B--2---:R-:W-:Y:S03]  /*73a0*/  HMMA.16816.F32.BF16 R8, R16.reuse, R28, R8 ;  /* 0x0000001c1008723c */ /* 0x044fe60000041808 */
[----:B------:R2:W-:Y:S04]  /*73b0*/  LDGSTS.E.64 [R0+0x4000], [R4.64+-0x800], !PT ;  /* 0x0400080004007fae */ /* 0x0005e8000f921a44 */
[----:B------:R-:W0:Y:S01]  /*73c0*/  LDGDEPBAR ;  /* 0x00000000000079af */ /* 0x000e220000000000 */
[----:B---3--:R-:W-:-:S15]  /*73d0*/  HMMA.16816.F32.BF16 R16, R16, R20, R12 ;  /* 0x000000141010723c */ /* 0x008fde000004180c */
        /* <DEDUP_REMOVED lines=8> */
[----:B------:R-:W2:Y:S04]  /*7460*/  LDSM.16.M88.4 R24, [R33+0x1000] ;  /* 0x001000002118783b */ /* 0x000ea80000000200 */
[----:B------:R-:W-:Y:S06]  /*7470*/  BAR.SYNC.DEFER_BLOCKING 0x0 ;  /* 0x0000000000007b1d */ /* 0x000fec0000010000 */
[----:B------:R-:W-:Y:S01]  /*7480*/  @!PT LDS RZ, [RZ] ;  /* 0x00000000fffff984 */ /* 0x000fe20000000800 */
[----:B------:R-:W-:Y:S01]  /*7490*/  @!PT LDS RZ, [RZ] ;  /* 0x00000000fffff984 */ /* 0x000fe20000000800 */
[----:B------:R-:W-:Y:S01]  /*74a0*/  @!PT LDS RZ, [RZ] ;  /* 0x00000000fffff984 */ /* 0x000fe20000000800 */
[----:B------:R4:W-:Y:S04]  /*74b0*/  LDGSTS.E.BYPASS.128 [R2+0x1000], [R6.64+-0x7c0], !PT ;  /* 0x0100084006027fae */ /* 0x0009e8000f901c44 */
[----:B------:R-:W0:Y:S01]  /*74c0*/  LDGDEPBAR ;  /* 0x00000000000079af */ /* 0x000e220000000000 */
[C---:B-1----:R-:W-:Y:S03]  /*74d0*/  HMMA.16816.F32.BF16 R28, R8.reuse, R12, R28 ;  /* 0x0000000c081c723c */ /* 0x042fe6000004181c */
[----:B------:R1:W-:Y:S04]  /*74e0*/  LDGSTS.E.64 [R0+0x4800], [R4.64+-0x7c0], !PT ;  /* 0x0480084004007fae */ /* 0x0003e8000f921a44 */
[----:B------:R-:W0:Y:S01]  /*74f0*/  LDGDEPBAR ;  /* 0x00000000000079af */ /* 0x000e220000000000 */
[----:B---3--:R-:W-:-:S15]  /*7500*/  HMMA.16816.F32.BF16 R16, R8, R20, R16 ;  /* 0x000000140810723c */ /* 0x008fde0000041810 */
[----:B------:R-:W-:-:S01]  /*7510*/  NOP ;  /* 0x0000000000007918 */ /* 0x000fc20000000000 */
[----:B--2---:R-:W-:Y:S01]  /*7520*/  HMMA.16816.F32.BF16 R28, R24, R14, R28 ;  /* 0x0000000e181c723c */ /* 0x004fe2000004181c */
[----:B------:R-:W-:-:S04]  /*7530*/  DEPBAR.LE SB0, 0x6 ;  /* 0x000081800000791a */ /* 0x000fc80000000000 */
[----:B------:R-:W-:Y:S03]  /*7540*/  BAR.SYNC.DEFER_BLOCKING 0x0 ;  /* 0x0000000000007b1d */ /* 0x000fe60000010000 */
[----:B------:R-:W-:Y:S03]  /*7550*/  HMMA.16816.F32.BF16 R24, R24, R22, R16 ;  /* 0x000000161818723c */ /* 0x000fe60000041810 */
[----:B------:R-:W-:Y:S04]  /*7560*/  LDSM.16.M88.4 R8, [R32+0x2000] ;  /* 0x002000002008783b */ /* 0x000fe80000000200 */
[----:B------:R-:W2:Y:S04]  /*7570*/  LDSM.16.M88.4 R12, [R3+0x5000] ;  /* 0x00500000030c783b */ /* 0x000ea80000000200 */
[----:B------:R-:W3:Y:S04]  /*7580*/  LDSM.16.M88.4 R20, [R3+0x5400] ;  /* 0x005400000314783b */ /* 0x000ee80000000200 */
[----:B------:R-:W1:Y:S04]  /*7590*/  LDSM.16.M88.4 R16, [R33+0x2000] ;  /* 0x002000002110783b */ /* 0x000e680000000200 */
[----:B------:R-:W-:Y:S06]  /*75a0*/  BAR.SYNC.DEFER_BLOCKING 0x0 ;  /* 0x0000000000007b1d */ /* 0x000fec0000010000 */
[----:B------:R-:W-:Y:S01]  /*75b0*/  @!PT LDS RZ, [RZ] ;  /* 0x00000000fffff984 */ /* 0x000fe20000000800 */
[----:B------:R-:W-:Y:S01]  /*75c0*/  @!PT LDS RZ, [RZ] ;  /* 0x00000000fffff984 */ /* 0x000fe20000000800 */
[----:B------:R-:W-:Y:S01]  /*75d0*/  @!PT LDS RZ, [RZ] ;  /* 0x00000000fffff984 */ /* 0x000fe20000000800 */
[----:B------:R4:W-:Y:S04]  /*75e0*/  LDGSTS.E.BYPASS.128 [R2+0x2000], [R6.64+-0x780], !PT ;  /* 0x0200088006027fae */ /* 0x0009e8000f901c44 */
        /* <DEDUP_REMOVED lines=18> */
[----:B------:R4:W-:Y:S01]  /*7710*/  LDGSTS.E.BYPASS.128 [R2+0x3000], [R6.64+-0x740], !PT ;  /* 0x030008c006027fae */ /* 0x0009e2000f901c44 */
[C---:B-1----:R-:W-:Y:S03]  /*7720*/  HMMA.16816.F32.BF16 R28, R8.reuse, R12, R28 ;  /* 0x0000000c081c723c */ /* 0x042fe6000004181c */
[----:B------:R-:W0:Y:S04]  /*7730*/  LDGDEPBAR ;  /* 0x00000000000079af */ /* 0x000e280000000000 */
[----:B------:R1:W-:Y:S01]  /*7740*/  LDGSTS.E.64 [R0+0x5800], [R4.64+-0x740], !PT ;  /* 0x058008c004007fae */ /* 0x0003e2000f921a44 */
[----:B---3--:R-:W-:Y:S03]  /*7750*/  HMMA.16816.F32.BF16 R24, R8, R16, R24 ;  /* 0x000000100818723c */ /* 0x008fe60000041818 */
[----:B------:R-:W0:Y:S04]  /*7760*/  LDGDEPBAR ;  /* 0x00000000000079af */ /* 0x000e280000000000 */
[----:B------:R-:W-:Y:S01]  /*7770*/  IMAD.SHL.U32 R8, R45, 0x8, RZ ;  /* 0x000000082d087824 */ /* 0x000fe200078e00ff */
[----:B------:R-:W-:-:S04]  /*7780*/  LOP3.LUT R9, R41, 0x40, RZ, 0xc0, !PT ;  /* 0x0000004029097812 */ /* 0x000fc800078ec0ff */
[C---:B------:R-:W-:Y:S02]  /*7790*/  IADD3 R9, R8.reuse, R40, R9 ;  /* 0x0000002808097210 */ /* 0x040fe40007ffe009 */
[----:B------:R-:W-:Y:S01]  /*77a0*/  LOP3.LUT R3, R8, 0x178, R41, 0xf8, !PT ;  /* 0x0000017808037812 */ /* 0x000fe200078ef829 */
[----:B------:R-:W-:Y:S01]  /*77b0*/  IMAD.IADD R8, R44, 0x1, R43 ;  /* 0x000000012c087824 */ /* 0x000fe200078e022b */
[----:B--2---:R-:W-:Y:S01]  /*77c0*/  HMMA.16816.F32.BF16 R28, R32, R14, R28 ;  /* 0x0000000e201c723c */ /* 0x004fe2000004181c */
[----:B------:R-:W-:Y:S01]  /*77d0*/  IMAD.IADD R9, R42, 0x1, R9 ;  /* 0x000000012a097824 */ /* 0x000fe200078e0209 */
[----:B------:R-:W-:-:S04]  /*77e0*/  LOP3.LUT R3, R43, R3, R44, 0xfe, !PT ;  /* 0x000000032b037212 */ /* 0x000fc800078efe2c */
[----:B------:R-:W-:Y:S02]  /*77f0*/  LOP3.LUT R8, R8, R9, RZ, 0x3c, !PT ;  /* 0x0000000908087212 */ /* 0x000fe400078e3cff */
[----:B------:R-:W-:Y:S01]  /*7800*/  HMMA.16816.F32.BF16 R24, R32, R18, R24 ;  /* 0x000000122018723c */ /* 0x000fe20000041818 */
[----:B------:R-:W-:-:S04]  /*7810*/  DEPBAR.LE SB0, 0x0 ;  /* 0x000080000000791a */ /* 0x000fc80000000000 */
[----:B------:R-:W-:Y:S02]  /*7820*/  SHF.R.U32.HI R9, RZ, 0x1, R3 ;  /* 0x00000001ff097819 */ /* 0x000fe40000011603 */
[C---:B------:R-:W-:Y:S02]  /*7830*/  LOP3.LUT R10, R8.reuse, 0x100, RZ, 0x3c, !PT ;  /* 0x00000100080a7812 */ /* 0x040fe400078e3cff */
[----:B------:R-:W-:Y:S02]  /*7840*/  LOP3.LUT R12, R9, 0x3f0, RZ, 0xc0, !PT ;  /* 0x000003f0090c7812 */ /* 0x000fe400078ec0ff */
[----:B------:R-:W-:Y:S02]  /*7850*/  LOP3.LUT R11, R8, 0x110, RZ, 0x3c, !PT ;  /* 0x00000110080b7812 */ /* 0x000fe400078e3cff */
[----:B------:R-:W-:Y:S01]  /*7860*/  SHF.R.U32.HI R9, RZ, 0x1, R8 ;  /* 0x00000001ff097819 */ /* 0x000fe20000011608 */
[----:B------:R-:W-:Y:S01]  /*7870*/  IMAD R12, R3, 0x2, R12 ;  /* 0x00000002030c7824 */ /* 0x000fe200078e020c */
[----:B------:R-:W-:-:S02]  /*7880*/  SHF.R.U32.HI R3, RZ, 0x1, R10 ;  /* 0x00000001ff037819 */ /* 0x000fc4000001160a */
[----:B----4-:R-:W-:Y:S02]  /*7890*/  SHF.R.U32.HI R6, RZ, 0x1, R11 ;  /* 0x00000001ff067819 */ /* 0x010fe4000001160b */
[----:B------:R-:W-:Y:S02]  /*78a0*/  LOP3.LUT R9, R9, 0x7ffffff0, RZ, 0xc0, !PT ;  /* 0x7ffffff009097812 */ /* 0x000fe400078ec0ff */
[----:B------:R-:W-:Y:S02]  /*78b0*/  LOP3.LUT R3, R3, 0x7ffffff0, RZ, 0xc0, !PT ;  /* 0x7ffffff003037812 */ /* 0x000fe400078ec0ff */
[C---:B------:R-:W-:Y:S01]  /*78c0*/  LOP3.LUT R2, R8.reuse, 0x10, RZ, 0x3c, !PT ;  /* 0x0000001008027812 */ /* 0x040fe200078e3cff */
[----:B------:R-:W-:Y:S01]  /*78d0*/  IMAD R8, R8, 0x2, R9 ;  /* 0x0000000208087824 */ /* 0x000fe200078e0209 */
[----:B------:R-:W-:Y:S01]  /*78e0*/  LOP3.LUT R6, R6, 0x7ffffff0, RZ, 0xc0, !PT ;  /* 0x7ffffff006067812 */ /* 0x000fe200078ec0ff */
[----:B------:R-:W-:Y:S01]  /*78f0*/  IMAD R3, R10, 0x2, R3 ;  /* 0x000000020a037824 */ /* 0x000fe200078e0203 */
[----:B------:R-:W-:Y:S01]  /*7900*/  F2FP.BF16.PACK_AB R29, R29, R28 ;  /* 0x0000001c1d1d723e */ /* 0x000fe200000010ff */
[----:B------:R-:W-:Y:S01]  /*7910*/  BAR.SYNC.DEFER_BLOCKING 0x0 ;  /* 0x0000000000007b1d */ /* 0x000fe20000010000 */
[----:B------:R-:W-:Y:S01]  /*7920*/  F2FP.BF16.PACK_AB R30, R31, R30 ;  /* 0x0000001e1f1e723e */ /* 0x000fe200000010ff */
[----:B------:R-:W-:Y:S01]  /*7930*/  IMAD R2, R2, 0x2, R9 ;  /* 0x0000000202027824 */ /* 0x000fe200078e0209 */
[----:B------:R-:W-:Y:S01]  /*7940*/  F2FP.BF16.PACK_AB R25, R25, R24 ;  /* 0x000000181919723e */ /* 0x000fe200000010ff */
[----:B------:R-:W-:Y:S01]  /*7950*/  IMAD R6, R11, 0x2, R6 ;  /* 0x000000020b067824 */ /* 0x000fe200078e0206 */
[----:B------:R-:W-:Y:S01]  /*7960*/  F2FP.BF16.PACK_AB R27, R27, R26 ;  /* 0x0000001a1b1b723e */ /* 0x000fe200000010ff */
[----:B------:R1:W-:Y:S04]  /*7970*/  STS [R8], R29 ;  /* 0x0000001d08007388 */ /* 0x0003e80000000800 */
[----:B------:R1:W-:Y:S04]  /*7980*/  STS [R3], R30 ;  /* 0x0000001e03007388 */ /* 0x0003e80000000800 */
[----:B------:R1:W-:Y:S04]  /*7990*/  STS [R2], R25 ;  /* 0x0000001902007388 */ /* 0x0003e80000000800 */
[----:B------:R1:W-:Y:S04]  /*79a0*/  STS [R6], R27 ;  /* 0x0000001b06007388 */ /* 0x0003e80000000800 */
[----:B------:R-:W-:Y:S06]  /*79b0*/  BAR.SYNC.DEFER_BLOCKING 0x0 ;  /* 0x0000000000007b1d */ /* 0x000fec0000010000 */
[----:B------:R-:W-:Y:S05]  /*79c0*/  @!P0 EXIT ;  /* 0x000000000000894d */ /* 0x000fea0003800000 */
[----:B-1----:R-:W1:Y:S01]  /*79d0*/  LDS.128 R12, [R12] ;  /* 0x000000000c0c7984 */ /* 0x002e620000000c00 */
[----:B------:R-:W-:-:S02]  /*79e0*/  IMAD.MOV.U32 R37, RZ, RZ, 0x2 ;  /* 0x00000002ff257424 */ /* 0x000fc400078e00ff */
[----:B------:R-:W-:-:S04]  /*79f0*/  IMAD R2, R38, 0x300, R39 ;  /* 0x0000030026027824 */ /* 0x000fc800078e0227 */
[----:B------:R-:W-:-:S05]  /*7a00*/  IMAD.WIDE R2, R2, R37, c[0x0][0x170] ;  /* 0x00005c0002027625 */ /* 0x000fca00078e0225 */
[----:B-1----:R-:W-:Y:S01]  /*7a10*/  STG.E.128 [R2.64], R12 ;  /* 0x0000000c02007986 */ /* 0x002fe2000c101d04 */
[----:B------:R-:W-:Y:S05]  /*7a20*/  EXIT ;  /* 0x000000000000794d */ /* 0x000fea0003800000 */
.L_x_0:
[----:B------:R-:W-:-:S00]  /*7a30*/  BRA `(.L_x_0) ;  /* 0xfffffff000007947 */ /* 0x000fc0000383ffff */
[----:B------:R-:W-:-:S00]  /*7a40*/  NOP ;  /* 0x0000000000007918 */ /* 0x000fc00000000000 */
        /* <DEDUP_REMOVED lines=11> */
.L_x_1:


//--------------------- .nv.shared.triton_mm      --------------------------
	.section	.nv.shared.triton_mm,"aw",@nobits
	.sectionflags	@""
	.align	16
